//
// Generated by NVIDIA NVVM Compiler
//
// Compiler Build ID: CL-36424714
// Cuda compilation tools, release 13.0, V13.0.88
// Based on NVVM 20.0.0
//

.version 9.0
.target sm_100
.address_size 64

	// .globl	_Z4testt

.visible .entry _Z4testt(
	.param .u16 _Z4testt_param_0
)
{


	ret;

}


// ===== COMPILED SASS (sm_100) =====

	.target	sm_100

	.elftype	@"ET_EXEC"


//--------------------- .note.nv.tkinfo           --------------------------
	.section	.note.nv.tkinfo,"",@"SHT_NOTE"
	.sectionflags	@"SHF_NOTE_NV_TKINFO"
	.tkinfo
        /*0018*/ 	.word	0x00000002
        /*0030*/ 	.string	""
        /*0030*/ 	.string	"ptxas"
        /*0030*/ 	.string	"Cuda compilation tools, release 13.0, V13.0.88"
        /*0030*/ 	.string	"Build cuda_13.0.r13.0/compiler.36424714_0"
        /*0030*/ 	.string	"-arch sm_100 -m 64 "



//--------------------- .note.nv.cuinfo           --------------------------
	.section	.note.nv.cuinfo,"",@"SHT_NOTE"
	.sectionflags	@"SHF_NOTE_NV_CUINFO"
        /*0018*/ 	.short	0x0002
        /*001a*/ 	.short	0x0064
        /*001c*/ 	.short	0x0082
	.zero		2


//--------------------- .nv.info                  --------------------------
	.section	.nv.info,"",@"SHT_CUDA_INFO"
	.align	4


	//----- nvinfo : EIATTR_REGCOUNT
	.align		4
        /*0000*/ 	.byte	0x04, 0x2f
        /*0002*/ 	.short	(.L_1 - .L_0)
	.align		4
.L_0:
        /*0004*/ 	.word	index@(_Z4testt)
        /*0008*/ 	.word	0x00000004


	//----- nvinfo : EIATTR_FRAME_SIZE
	.align		4
.L_1:
        /*000c*/ 	.byte	0x04, 0x11
        /*000e*/ 	.short	(.L_3 - .L_2)
	.align		4
.L_2:
        /*0010*/ 	.word	index@(_Z4testt)
        /*0014*/ 	.word	0x00000000


	//----- nvinfo : EIATTR_MIN_STACK_SIZE
	.align		4
.L_3:
        /*0018*/ 	.byte	0x04, 0x12
        /*001a*/ 	.short	(.L_5 - .L_4)
	.align		4
.L_4:
        /*001c*/ 	.word	index@(_Z4testt)
        /*0020*/ 	.word	0x00000000
.L_5:


//--------------------- .nv.compat                --------------------------
	.section	.nv.compat,"",@"SHT_CUDA_COMPAT_INFO"
	.align	4
        /*0000*/ 	.byte	0x02, 0x09, 0x00, 0x00, 0x02, 0x02, 0x01, 0x00, 0x02, 0x05, 0x05, 0x00, 0x03, 0x07, 0x01, 0x01
        /*0010*/ 	.byte	0x02, 0x03, 0x00, 0x00, 0x02, 0x06, 0x01, 0x00, 0x04, 0x0b, 0x08, 0x00, 0x09, 0x00, 0x00, 0x00
        /*0020*/ 	.byte	0x00, 0x00, 0x00, 0x00


//--------------------- .nv.info._Z4testt         --------------------------
	.section	.nv.info._Z4testt,"",@"SHT_CUDA_INFO"
	.sectionflags	@""
	.align	4


	//----- nvinfo : EIATTR_CUDA_API_VERSION
	.align		4
        /*0000*/ 	.byte	0x04, 0x37
        /*0002*/ 	.short	(.L_7 - .L_6)
.L_6:
        /*0004*/ 	.word	0x00000082


	//----- nvinfo : EIATTR_KPARAM_INFO
	.align		4
.L_7:
        /*0008*/ 	.byte	0x04, 0x17
        /*000a*/ 	.short	(.L_9 - .L_8)
.L_8:
        /*000c*/ 	.word	0x00000000
        /*0010*/ 	.short	0x0000
        /*0012*/ 	.short	0x0000
        /*0014*/ 	.byte	0x00, 0xf0, 0x09, 0x00


	//----- nvinfo : EIATTR_SPARSE_MMA_MASK
	.align		4
.L_9:
        /*0018*/ 	.byte	0x03, 0x50
        /*001a*/ 	.short	0x0000


	//----- nvinfo : EIATTR_MAXREG_COUNT
	.align		4
        /*001c*/ 	.byte	0x03, 0x1b
        /*001e*/ 	.short	0x00ff


	//----- nvinfo : EIATTR_MERCURY_ISA_VERSION
	.align		4
        /*0020*/ 	.byte	0x03, 0x5f
        /*0022*/ 	.short	0x0101


	//----- nvinfo : EIATTR_VRC_CTA_INIT_COUNT
	.align		4
        /*0024*/ 	.byte	0x02, 0x4a
	.zero		1
	.zero		1


	//----- nvinfo : EIATTR_EXIT_INSTR_OFFSETS
	.align		4
        /*0028*/ 	.byte	0x04, 0x1c
        /*002a*/ 	.short	(.L_11 - .L_10)


	//   ....[0]....
.L_10:
        /*002c*/ 	.word	0x00000010


	//----- nvinfo : EIATTR_CBANK_PARAM_SIZE
	.align		4
.L_11:
        /*0030*/ 	.byte	0x03, 0x19
        /*0032*/ 	.short	0x0002


	//----- nvinfo : EIATTR_PARAM_CBANK
	.align		4
        /*0034*/ 	.byte	0x04, 0x0a
        /*0036*/ 	.short	(.L_13 - .L_12)
	.align		4
.L_12:
        /*0038*/ 	.word	index@(.nv.constant0._Z4testt)
        /*003c*/ 	.short	0x0380
        /*003e*/ 	.short	0x0002


	//----- nvinfo : EIATTR_SW_WAR
	.align		4
.L_13:
        /*0040*/ 	.byte	0x04, 0x36
        /*0042*/ 	.short	(.L_15 - .L_14)
.L_14:
        /*0044*/ 	.word	0x00000008
.L_15:


//--------------------- .nv.callgraph             --------------------------
	.section	.nv.callgraph,"",@"SHT_CUDA_CALLGRAPH"
	.align	4
	.sectionentsize	8
	.align		4
        /*0000*/ 	.word	0x00000000
	.align		4
        /*0004*/ 	.word	0xffffffff
	.align		4
        /*0008*/ 	.word	0x00000000
	.align		4
        /*000c*/ 	.word	0xfffffffe
	.align		4
        /*0010*/ 	.word	0x00000000
	.align		4
        /*0014*/ 	.word	0xfffffffd
	.align		4
        /*0018*/ 	.word	0x00000000
	.align		4
        /*001c*/ 	.word	0xfffffffc


//--------------------- .text._Z4testt            --------------------------
	.section	.text._Z4testt,"ax",@progbits
	.align	128
        .global         _Z4testt
        .type           _Z4testt,@function
        .size           _Z4testt,(.L_x_1 - _Z4testt)
        .other          _Z4testt,@"STO_CUDA_ENTRY STV_DEFAULT"
_Z4testt:
.text._Z4testt:
[----:B------:R-:W-:Y:S01]  /*0000*/  LDC R1, c[0x0][0x37c] ;  /* 0x0000df00ff017b82 */ /* 0x000fe20000000800 */
[----:B------:R-:W-:Y:S05]  /*0010*/  EXIT ;  /* 0x000000000000794d */ /* 0x000fea0003800000 */
.L_x_0:
[----:B------:R-:W-:-:S00]  /*0020*/  BRA `(.L_x_0) ;  /* 0xfffffffc00fc7947 */ /* 0x000fc0000383ffff */
[----:B------:R-:W-:-:S00]  /*0030*/  NOP ;  /* 0x0000000000007918 */ /* 0x000fc00000000000 */
        /* <DEDUP_REMOVED lines=12> */
.L_x_1:


//--------------------- .nv.shared.reserved.0     --------------------------
	.section	.nv.shared.reserved.0,"aw",@nobits
	.weak		__nv_reservedSMEM_offset_0_alias
	.size		__nv_reservedSMEM_offset_0_alias, 0, 64
	.other		__nv_reservedSMEM_offset_0_alias,@"STO_CUDA_RESERVED_SHARED STV_DEFAULT"
__nv_reservedSMEM_offset_0_alias:
	.zero		0
	.zero		64


//--------------------- .nv.constant0._Z4testt    --------------------------
	.section	.nv.constant0._Z4testt,"a",@progbits
	.sectionflags	@""
	.align	4
.nv.constant0._Z4testt:
	.zero		898


//--------------------- SYMBOLS --------------------------

	.type		.nv.reservedSmem.offset0,@object
	.size		.nv.reservedSmem.offset0,0x4
